//
// Generated by NVIDIA NVVM Compiler
//
// Compiler Build ID: CL-36424714
// Cuda compilation tools, release 13.0, V13.0.88
// Based on NVVM 20.0.0
//

.version 9.0
.target sm_100
.address_size 64

	// .globl	_Z9addKernelPKfS0_Pfm

.visible .entry _Z9addKernelPKfS0_Pfm(
	.param .u64 .ptr .align 1 _Z9addKernelPKfS0_Pfm_param_0,
	.param .u64 .ptr .align 1 _Z9addKernelPKfS0_Pfm_param_1,
	.param .u64 .ptr .align 1 _Z9addKernelPKfS0_Pfm_param_2,
	.param .u64 _Z9addKernelPKfS0_Pfm_param_3
)
{
	.reg .pred 	%p<2>;
	.reg .b32 	%r<5>;
	.reg .b32 	%f<4>;
	.reg .b64 	%rd<13>;

	ld.param.u64 	%rd2, [_Z9addKernelPKfS0_Pfm_param_0];
	ld.param.u64 	%rd3, [_Z9addKernelPKfS0_Pfm_param_1];
	ld.param.u64 	%rd4, [_Z9addKernelPKfS0_Pfm_param_2];
	ld.param.u64 	%rd5, [_Z9addKernelPKfS0_Pfm_param_3];
	mov.u32 	%r1, %ntid.x;
	mov.u32 	%r2, %ctaid.x;
	mov.u32 	%r3, %tid.x;
	mad.lo.s32 	%r4, %r1, %r2, %r3;
	cvt.s64.s32 	%rd1, %r4;
	setp.le.u64 	%p1, %rd5, %rd1;
	@%p1 bra 	$L__BB0_2;
	cvta.to.global.u64 	%rd6, %rd2;
	cvta.to.global.u64 	%rd7, %rd3;
	cvta.to.global.u64 	%rd8, %rd4;
	shl.b64 	%rd9, %rd1, 2;
	add.s64 	%rd10, %rd6, %rd9;
	ld.global.f32 	%f1, [%rd10];
	add.s64 	%rd11, %rd7, %rd9;
	ld.global.f32 	%f2, [%rd11];
	add.f32 	%f3, %f1, %f2;
	add.s64 	%rd12, %rd8, %rd9;
	st.global.f32 	[%rd12], %f3;
$L__BB0_2:
	ret;

}


// ===== COMPILED SASS (sm_100) =====

	.target	sm_100

	.elftype	@"ET_EXEC"


//--------------------- .note.nv.tkinfo           --------------------------
	.section	.note.nv.tkinfo,"",@"SHT_NOTE"
	.sectionflags	@"SHF_NOTE_NV_TKINFO"
	.tkinfo
        /*0018*/ 	.word	0x00000002
        /*0030*/ 	.string	""
        /*0030*/ 	.string	"ptxas"
        /*0030*/ 	.string	"Cuda compilation tools, release 13.0, V13.0.88"
        /*0030*/ 	.string	"Build cuda_13.0.r13.0/compiler.36424714_0"
        /*0030*/ 	.string	"-arch sm_100 -m 64 "



//--------------------- .note.nv.cuinfo           --------------------------
	.section	.note.nv.cuinfo,"",@"SHT_NOTE"
	.sectionflags	@"SHF_NOTE_NV_CUINFO"
        /*0018*/ 	.short	0x0002
        /*001a*/ 	.short	0x0064
        /*001c*/ 	.short	0x0082
	.zero		2


//--------------------- .nv.info                  --------------------------
	.section	.nv.info,"",@"SHT_CUDA_INFO"
	.align	4


	//----- nvinfo : EIATTR_REGCOUNT
	.align		4
        /*0000*/ 	.byte	0x04, 0x2f
        /*0002*/ 	.short	(.L_1 - .L_0)
	.align		4
.L_0:
        /*0004*/ 	.word	index@(_Z9addKernelPKfS0_Pfm)
        /*0008*/ 	.word	0x0000000c


	//----- nvinfo : EIATTR_FRAME_SIZE
	.align		4
.L_1:
        /*000c*/ 	.byte	0x04, 0x11
        /*000e*/ 	.short	(.L_3 - .L_2)
	.align		4
.L_2:
        /*0010*/ 	.word	index@(_Z9addKernelPKfS0_Pfm)
        /*0014*/ 	.word	0x00000000


	//----- nvinfo : EIATTR_MIN_STACK_SIZE
	.align		4
.L_3:
        /*0018*/ 	.byte	0x04, 0x12
        /*001a*/ 	.short	(.L_5 - .L_4)
	.align		4
.L_4:
        /*001c*/ 	.word	index@(_Z9addKernelPKfS0_Pfm)
        /*0020*/ 	.word	0x00000000
.L_5:


//--------------------- .nv.compat                --------------------------
	.section	.nv.compat,"",@"SHT_CUDA_COMPAT_INFO"
	.align	4
        /*0000*/ 	.byte	0x02, 0x09, 0x00, 0x00, 0x02, 0x02, 0x01, 0x00, 0x02, 0x05, 0x05, 0x00, 0x03, 0x07, 0x01, 0x01
        /*0010*/ 	.byte	0x02, 0x03, 0x00, 0x00, 0x02, 0x06, 0x01, 0x00, 0x04, 0x0b, 0x08, 0x00, 0x09, 0x00, 0x00, 0x00
        /*0020*/ 	.byte	0x00, 0x00, 0x00, 0x00


//--------------------- .nv.info._Z9addKernelPKfS0_Pfm --------------------------
	.section	.nv.info._Z9addKernelPKfS0_Pfm,"",@"SHT_CUDA_INFO"
	.sectionflags	@""
	.align	4


	//----- nvinfo : EIATTR_CUDA_API_VERSION
	.align		4
        /*0000*/ 	.byte	0x04, 0x37
        /*0002*/ 	.short	(.L_7 - .L_6)
.L_6:
        /*0004*/ 	.word	0x00000082


	//----- nvinfo : EIATTR_KPARAM_INFO
	.align		4
.L_7:
        /*0008*/ 	.byte	0x04, 0x17
        /*000a*/ 	.short	(.L_9 - .L_8)
.L_8:
        /*000c*/ 	.word	0x00000000
        /*0010*/ 	.short	0x0003
        /*0012*/ 	.short	0x0018
        /*0014*/ 	.byte	0x00, 0xf0, 0x21, 0x00


	//----- nvinfo : EIATTR_KPARAM_INFO
	.align		4
.L_9:
        /*0018*/ 	.byte	0x04, 0x17
        /*001a*/ 	.short	(.L_11 - .L_10)
.L_10:
        /*001c*/ 	.word	0x00000000
        /*0020*/ 	.short	0x0002
        /*0022*/ 	.short	0x0010
        /*0024*/ 	.byte	0x00, 0xf5, 0x21, 0x00


	//----- nvinfo : EIATTR_KPARAM_INFO
	.align		4
.L_11:
        /*0028*/ 	.byte	0x04, 0x17
        /*002a*/ 	.short	(.L_13 - .L_12)
.L_12:
        /*002c*/ 	.word	0x00000000
        /*0030*/ 	.short	0x0001
        /*0032*/ 	.short	0x0008
        /*0034*/ 	.byte	0x00, 0xf5, 0x21, 0x00


	//----- nvinfo : EIATTR_KPARAM_INFO
	.align		4
.L_13:
        /*0038*/ 	.byte	0x04, 0x17
        /*003a*/ 	.short	(.L_15 - .L_14)
.L_14:
        /*003c*/ 	.word	0x00000000
        /*0040*/ 	.short	0x0000
        /*0042*/ 	.short	0x0000
        /*0044*/ 	.byte	0x00, 0xf5, 0x21, 0x00


	//----- nvinfo : EIATTR_SPARSE_MMA_MASK
	.align		4
.L_15:
        /*0048*/ 	.byte	0x03, 0x50
        /*004a*/ 	.short	0x0000


	//----- nvinfo : EIATTR_MAXREG_COUNT
	.align		4
        /*004c*/ 	.byte	0x03, 0x1b
        /*004e*/ 	.short	0x00ff


	//----- nvinfo : EIATTR_MERCURY_ISA_VERSION
	.align		4
        /*0050*/ 	.byte	0x03, 0x5f
        /*0052*/ 	.short	0x0101


	//----- nvinfo : EIATTR_VRC_CTA_INIT_COUNT
	.align		4
        /*0054*/ 	.byte	0x02, 0x4a
	.zero		1
	.zero		1


	//----- nvinfo : EIATTR_EXIT_INSTR_OFFSETS
	.align		4
        /*0058*/ 	.byte	0x04, 0x1c
        /*005a*/ 	.short	(.L_17 - .L_16)


	//   ....[0]....
.L_16:
        /*005c*/ 	.word	0x00000090


	//   ....[1]....
        /*0060*/ 	.word	0x00000190


	//----- nvinfo : EIATTR_CBANK_PARAM_SIZE
	.align		4
.L_17:
        /*0064*/ 	.byte	0x03, 0x19
        /*0066*/ 	.short	0x0020


	//----- nvinfo : EIATTR_PARAM_CBANK
	.align		4
        /*0068*/ 	.byte	0x04, 0x0a
        /*006a*/ 	.short	(.L_19 - .L_18)
	.align		4
.L_18:
        /*006c*/ 	.word	index@(.nv.constant0._Z9addKernelPKfS0_Pfm)
        /*0070*/ 	.short	0x0380
        /*0072*/ 	.short	0x0020


	//----- nvinfo : EIATTR_SW_WAR
	.align		4
.L_19:
        /*0074*/ 	.byte	0x04, 0x36
        /*0076*/ 	.short	(.L_21 - .L_20)
.L_20:
        /*0078*/ 	.word	0x00000008
.L_21:


//--------------------- .nv.callgraph             --------------------------
	.section	.nv.callgraph,"",@"SHT_CUDA_CALLGRAPH"
	.align	4
	.sectionentsize	8
	.align		4
        /*0000*/ 	.word	0x00000000
	.align		4
        /*0004*/ 	.word	0xffffffff
	.align		4
        /*0008*/ 	.word	0x00000000
	.align		4
        /*000c*/ 	.word	0xfffffffe
	.align		4
        /*0010*/ 	.word	0x00000000
	.align		4
        /*0014*/ 	.word	0xfffffffd
	.align		4
        /*0018*/ 	.word	0x00000000
	.align		4
        /*001c*/ 	.word	0xfffffffc


//--------------------- .text._Z9addKernelPKfS0_Pfm --------------------------
	.section	.text._Z9addKernelPKfS0_Pfm,"ax",@progbits
	.align	128
        .global         _Z9addKernelPKfS0_Pfm
        .type           _Z9addKernelPKfS0_Pfm,@function
        .size           _Z9addKernelPKfS0_Pfm,(.L_x_1 - _Z9addKernelPKfS0_Pfm)
        .other          _Z9addKernelPKfS0_Pfm,@"STO_CUDA_ENTRY STV_DEFAULT"
_Z9addKernelPKfS0_Pfm:
.text._Z9addKernelPKfS0_Pfm:
[----:B------:R-:W-:Y:S01]  /*0000*/  LDC R1, c[0x0][0x37c] ;  /* 0x0000df00ff017b82 */ /* 0x000fe20000000800 */
[----:B------:R-:W0:Y:S01]  /*0010*/  S2R R0, SR_CTAID.X ;  /* 0x0000000000007919 */ /* 0x000e220000002500 */
[----:B------:R-:W0:Y:S01]  /*0020*/  LDCU UR4, c[0x0][0x360] ;  /* 0x00006c00ff0477ac */ /* 0x000e220008000800 */
[----:B------:R-:W0:Y:S01]  /*0030*/  S2R R3, SR_TID.X ;  /* 0x0000000000037919 */ /* 0x000e220000002100 */
[----:B------:R-:W1:Y:S01]  /*0040*/  LDCU.64 UR6, c[0x0][0x398] ;  /* 0x00007300ff0677ac */ /* 0x000e620008000a00 */
[----:B0-----:R-:W-:-:S05]  /*0050*/  IMAD R0, R0, UR4, R3 ;  /* 0x0000000400007c24 */ /* 0x001fca000f8e0203 */
[----:B-1----:R-:W-:Y:S02]  /*0060*/  ISETP.GE.U32.AND P0, PT, R0, UR6, PT ;  /* 0x0000000600007c0c */ /* 0x002fe4000bf06070 */
[----:B------:R-:W-:-:S04]  /*0070*/  SHF.R.S32.HI R3, RZ, 0x1f, R0 ;  /* 0x0000001fff037819 */ /* 0x000fc80000011400 */
[----:B------:R-:W-:-:S13]  /*0080*/  ISETP.GE.U32.AND.EX P0, PT, R3, UR7, PT, P0 ;  /* 0x0000000703007c0c */ /* 0x000fda000bf06100 */
[----:B------:R-:W-:Y:S05]  /*0090*/  @P0 EXIT ;  /* 0x000000000000094d */ /* 0x000fea0003800000 */
[----:B------:R-:W0:Y:S01]  /*00a0*/  LDCU.128 UR8, c[0x0][0x380] ;  /* 0x00007000ff0877ac */ /* 0x000e220008000c00 */
[C---:B------:R-:W-:Y:S01]  /*00b0*/  IMAD.SHL.U32 R6, R0.reuse, 0x4, RZ ;  /* 0x0000000400067824 */ /* 0x040fe200078e00ff */
[----:B------:R-:W-:Y:S01]  /*00c0*/  SHF.L.U64.HI R0, R0, 0x2, R3 ;  /* 0x0000000200007819 */ /* 0x000fe20000010203 */
[----:B------:R-:W1:Y:S01]  /*00d0*/  LDCU.64 UR4, c[0x0][0x358] ;  /* 0x00006b00ff0477ac */ /* 0x000e620008000a00 */
[----:B------:R-:W2:Y:S02]  /*00e0*/  LDCU.64 UR6, c[0x0][0x390] ;  /* 0x00007200ff0677ac */ /* 0x000ea40008000a00 */
[C---:B0-----:R-:W-:Y:S02]  /*00f0*/  IADD3 R4, P1, PT, R6.reuse, UR10, RZ ;  /* 0x0000000a06047c10 */ /* 0x041fe4000ff3e0ff */
[----:B------:R-:W-:Y:S02]  /*0100*/  IADD3 R2, P0, PT, R6, UR8, RZ ;  /* 0x0000000806027c10 */ /* 0x000fe4000ff1e0ff */
[----:B------:R-:W-:-:S02]  /*0110*/  IADD3.X R5, PT, PT, R0, UR11, RZ, P1, !PT ;  /* 0x0000000b00057c10 */ /* 0x000fc40008ffe4ff */
[----:B------:R-:W-:-:S04]  /*0120*/  IADD3.X R3, PT, PT, R0, UR9, RZ, P0, !PT ;  /* 0x0000000900037c10 */ /* 0x000fc800087fe4ff */
[----:B-1----:R-:W3:Y:S04]  /*0130*/  LDG.E R5, desc[UR4][R4.64] ;  /* 0x0000000404057981 */ /* 0x002ee8000c1e1900 */
[----:B------:R-:W3:Y:S01]  /*0140*/  LDG.E R2, desc[UR4][R2.64] ;  /* 0x0000000402027981 */ /* 0x000ee2000c1e1900 */
[----:B--2---:R-:W-:-:S04]  /*0150*/  IADD3 R6, P0, PT, R6, UR6, RZ ;  /* 0x0000000606067c10 */ /* 0x004fc8000ff1e0ff */
[----:B------:R-:W-:Y:S01]  /*0160*/  IADD3.X R7, PT, PT, R0, UR7, RZ, P0, !PT ;  /* 0x0000000700077c10 */ /* 0x000fe200087fe4ff */
[----:B---3--:R-:W-:-:S05]  /*0170*/  FADD R9, R2, R5 ;  /* 0x0000000502097221 */ /* 0x008fca0000000000 */
[----:B------:R-:W-:Y:S01]  /*0180*/  STG.E desc[UR4][R6.64], R9 ;  /* 0x0000000906007986 */ /* 0x000fe2000c101904 */
[----:B------:R-:W-:Y:S05]  /*0190*/  EXIT ;  /* 0x000000000000794d */ /* 0x000fea0003800000 */
.L_x_0:
[----:B------:R-:W-:-:S00]  /*01a0*/  BRA `(.L_x_0) ;  /* 0xfffffffc00fc7947 */ /* 0x000fc0000383ffff */
[----:B------:R-:W-:-:S00]  /*01b0*/  NOP ;  /* 0x0000000000007918 */ /* 0x000fc00000000000 */
        /* <DEDUP_REMOVED lines=12> */
.L_x_1:


//--------------------- .nv.shared.reserved.0     --------------------------
	.section	.nv.shared.reserved.0,"aw",@nobits
	.weak		__nv_reservedSMEM_offset_0_alias
	.size		__nv_reservedSMEM_offset_0_alias, 0, 64
	.other		__nv_reservedSMEM_offset_0_alias,@"STO_CUDA_RESERVED_SHARED STV_DEFAULT"
__nv_reservedSMEM_offset_0_alias:
	.zero		0
	.zero		64


//--------------------- .nv.constant0._Z9addKernelPKfS0_Pfm --------------------------
	.section	.nv.constant0._Z9addKernelPKfS0_Pfm,"a",@progbits
	.sectionflags	@""
	.align	4
.nv.constant0._Z9addKernelPKfS0_Pfm:
	.zero		928


//--------------------- SYMBOLS --------------------------

	.type		.nv.reservedSmem.offset0,@object
	.size		.nv.reservedSmem.offset0,0x4
